	.headerflags	@"EF_CUDA_TEXMODE_UNIFIED EF_CUDA_64BIT_ADDRESS EF_CUDA_ACCELERATORS EF_CUDA_SM90 EF_CUDA_VIRTUAL_SM(EF_CUDA_SM90)"
	.elftype	@"ET_EXEC"


//--------------------- .nv.info                  --------------------------
	.section	.nv.info,"",@"SHT_CUDA_INFO"
	.align	4


	//----- nvinfo : EIATTR_REGCOUNT
	.align		4
        /*0000*/ 	.byte	0x04, 0x2f
        /*0002*/ 	.short	(.L_1 - .L_0)
	.align		4
.L_0:
        /*0004*/ 	.word	index@(triton_poi_fused_1)
        /*0008*/ 	.word	0x0000001a


	//----- nvinfo : EIATTR_MIN_STACK_SIZE
	.align		4
.L_1:
        /*000c*/ 	.byte	0x04, 0x12
        /*000e*/ 	.short	(.L_3 - .L_2)
	.align		4
.L_2:
        /*0010*/ 	.word	index@(triton_poi_fused_1)
        /*0014*/ 	.word	0x00000000


	//----- nvinfo : EIATTR_FRAME_SIZE
	.align		4
.L_3:
        /*0018*/ 	.byte	0x04, 0x11
        /*001a*/ 	.short	(.L_5 - .L_4)
	.align		4
.L_4:
        /*001c*/ 	.word	index@(triton_poi_fused_1)
        /*0020*/ 	.word	0x00000000


	//----- nvinfo : EIATTR_MIN_STACK_SIZE
	.align		4
.L_5:
        /*0024*/ 	.byte	0x04, 0x12
        /*0026*/ 	.short	(.L_7 - .L_6)
	.align		4
.L_6:
        /*0028*/ 	.word	index@(triton_poi_fused_1)
        /*002c*/ 	.word	0x00000000
.L_7:


//--------------------- .nv.info.triton_poi_fused_1 --------------------------
	.section	.nv.info.triton_poi_fused_1,"",@"SHT_CUDA_INFO"
	.sectionflags	@""
	.align	4


	//----- nvinfo : EIATTR_CUDA_API_VERSION
	.align		4
        /*0000*/ 	.byte	0x04, 0x37
        /*0002*/ 	.short	(.L_9 - .L_8)
.L_8:
        /*0004*/ 	.word	0x0000007c


	//----- nvinfo : EIATTR_KPARAM_INFO
	.align		4
.L_9:
        /*0008*/ 	.byte	0x04, 0x17
        /*000a*/ 	.short	(.L_11 - .L_10)
.L_10:
        /*000c*/ 	.word	0x00000000
        /*0010*/ 	.short	0x0003
        /*0012*/ 	.short	0x0014
        /*0014*/ 	.byte	0x00, 0xf0, 0x11, 0x00


	//----- nvinfo : EIATTR_KPARAM_INFO
	.align		4
.L_11:
        /*0018*/ 	.byte	0x04, 0x17
        /*001a*/ 	.short	(.L_13 - .L_12)
.L_12:
        /*001c*/ 	.word	0x00000000
        /*0020*/ 	.short	0x0002
        /*0022*/ 	.short	0x0010
        /*0024*/ 	.byte	0x00, 0xf0, 0x11, 0x00


	//----- nvinfo : EIATTR_KPARAM_INFO
	.align		4
.L_13:
        /*0028*/ 	.byte	0x04, 0x17
        /*002a*/ 	.short	(.L_15 - .L_14)
.L_14:
        /*002c*/ 	.word	0x00000000
        /*0030*/ 	.short	0x0001
        /*0032*/ 	.short	0x0008
        /*0034*/ 	.byte	0x00, 0xf4, 0x21, 0x00


	//----- nvinfo : EIATTR_KPARAM_INFO
	.align		4
.L_15:
        /*0038*/ 	.byte	0x04, 0x17
        /*003a*/ 	.short	(.L_17 - .L_16)
.L_16:
        /*003c*/ 	.word	0x00000000
        /*0040*/ 	.short	0x0000
        /*0042*/ 	.short	0x0000
        /*0044*/ 	.byte	0x00, 0xf4, 0x21, 0x00


	//----- nvinfo : EIATTR_SPARSE_MMA_MASK
	.align		4
.L_17:
        /*0048*/ 	.byte	0x03, 0x50
        /*004a*/ 	.short	0x0000


	//----- nvinfo : EIATTR_MAXREG_COUNT
	.align		4
        /*004c*/ 	.byte	0x03, 0x1b
        /*004e*/ 	.short	0x00ff


	//----- nvinfo : EIATTR_EXIT_INSTR_OFFSETS
	.align		4
        /*0050*/ 	.byte	0x04, 0x1c
        /*0052*/ 	.short	(.L_19 - .L_18)


	//   ....[0]....
.L_18:
        /*0054*/ 	.word	0x000004b0


	//   ....[1]....
        /*0058*/ 	.word	0x00000510


	//----- nvinfo : EIATTR_REQNTID
	.align		4
.L_19:
        /*005c*/ 	.byte	0x04, 0x10
        /*005e*/ 	.short	(.L_21 - .L_20)
.L_20:
        /*0060*/ 	.word	0x00000080
        /*0064*/ 	.word	0x00000001
        /*0068*/ 	.word	0x00000001


	//----- nvinfo : EIATTR_CBANK_PARAM_SIZE
	.align		4
.L_21:
        /*006c*/ 	.byte	0x03, 0x19
        /*006e*/ 	.short	0x0018


	//----- nvinfo : EIATTR_PARAM_CBANK
	.align		4
        /*0070*/ 	.byte	0x04, 0x0a
        /*0072*/ 	.short	(.L_23 - .L_22)
	.align		4
.L_22:
        /*0074*/ 	.word	index@(.nv.constant0.triton_poi_fused_1)
        /*0078*/ 	.short	0x0210
        /*007a*/ 	.short	0x0018


	//----- nvinfo : EIATTR_SW_WAR
	.align		4
.L_23:
        /*007c*/ 	.byte	0x04, 0x36
        /*007e*/ 	.short	(.L_25 - .L_24)
.L_24:
        /*0080*/ 	.word	0x00000008
.L_25:


//--------------------- .nv.callgraph             --------------------------
	.section	.nv.callgraph,"",@"SHT_CUDA_CALLGRAPH"
	.align	4
	.sectionentsize	8
	.align		4
        /*0000*/ 	.word	0x00000000
	.align		4
        /*0004*/ 	.word	0xffffffff
	.align		4
        /*0008*/ 	.word	0x00000000
	.align		4
        /*000c*/ 	.word	0xfffffffe
	.align		4
        /*0010*/ 	.word	0x00000000
	.align		4
        /*0014*/ 	.word	0xfffffffd
	.align		4
        /*0018*/ 	.word	0x00000000
	.align		4
        /*001c*/ 	.word	0xfffffffc


//--------------------- .text.triton_poi_fused_1  --------------------------
	.section	.text.triton_poi_fused_1,"ax",@progbits
	.sectionflags	@"SHF_BARRIERS=1"
	.align	128
        .global         triton_poi_fused_1
        .type           triton_poi_fused_1,@function
        .size           triton_poi_fused_1,(.L_x_1 - triton_poi_fused_1)
        .other          triton_poi_fused_1,@"STO_CUDA_ENTRY STV_DEFAULT"
triton_poi_fused_1:
.text.triton_poi_fused_1:
[----:B------:R-:W0:Y:S02]  /*0000*/  LDC R1, c[0x0][0x28] ;  /* 0x00000a00ff017b82 */ /* 0x000e240000000800 */
[----:B------:R-:W1:Y:S01]  /*0010*/  S2R R18, SR_TID.X ;  /* 0x0000000000127919 */ /* 0x000e620000002100 */
[----:B------:R-:W2:Y:S01]  /*0020*/  LDC.64 R4, c[0x0][0x210] ;  /* 0x00008400ff047b82 */ /* 0x000ea20000000a00 */
[----:B------:R-:W-:Y:S02]  /*0030*/  CS2R R8, SRZ ;  /* 0x0000000000087805 */ /* 0x000fe4000001ff00 */
[----:B------:R-:W-:Y:S01]  /*0040*/  CS2R R10, SRZ ;  /* 0x00000000000a7805 */ /* 0x000fe2000001ff00 */
[----:B------:R-:W3:Y:S01]  /*0050*/  S2R R17, SR_CTAID.Y ;  /* 0x0000000000117919 */ /* 0x000ee20000002600 */
[----:B------:R-:W-:Y:S01]  /*0060*/  ULDC.64 UR6, c[0x0][0x208] ;  /* 0x0000820000067ab9 */ /* 0x000fe20000000a00 */
[----:B------:R-:W4:Y:S01]  /*0070*/  S2R R3, SR_CTAID.X ;  /* 0x0000000000037919 */ /* 0x000f220000002500 */
[----:B-1----:R-:W-:Y:S01]  /*0080*/  SHF.R.U32.HI R0, RZ, 0x3, R18 ;  /* 0x00000003ff007819 */ /* 0x002fe20000011612 */
[----:B------:R-:W-:Y:S02]  /*0090*/  IMAD.SHL.U32 R2, R18, 0x4, RZ ;  /* 0x0000000412027824 */ /* 0x000fe400078e00ff */
[----:B---3--:R-:W-:Y:S01]  /*00a0*/  IMAD.SHL.U32 R17, R17, 0x20, RZ ;  /* 0x0000002011117824 */ /* 0x008fe200078e00ff */
[----:B------:R-:W-:Y:S01]  /*00b0*/  SGXT.U32 R0, R0, 0x4 ;  /* 0x000000040000781a */ /* 0x000fe20000000000 */
[----:B----4-:R-:W-:-:S03]  /*00c0*/  IMAD.SHL.U32 R3, R3, 0x20, RZ ;  /* 0x0000002003037824 */ /* 0x010fc600078e00ff */
[----:B------:R-:W-:Y:S02]  /*00d0*/  LOP3.LUT R6, R17, R0, RZ, 0xfc, !PT ;  /* 0x0000000011067212 */ /* 0x000fe400078efcff */
[----:B------:R-:W-:Y:S02]  /*00e0*/  LOP3.LUT R7, R17, 0x10, R0, 0xfe, !PT ;  /* 0x0000001011077812 */ /* 0x000fe400078efe00 */
[----:B------:R-:W-:Y:S02]  /*00f0*/  LOP3.LUT R12, R3, 0x1c, R2, 0xf8, !PT ;  /* 0x0000001c030c7812 */ /* 0x000fe400078ef802 */
[C---:B------:R-:W-:Y:S02]  /*0100*/  ISETP.GE.AND P0, PT, R6.reuse, 0x300, PT ;  /* 0x000003000600780c */ /* 0x040fe40003f06270 */
[C---:B------:R-:W-:Y:S01]  /*0110*/  ISETP.GE.AND P1, PT, R7.reuse, 0x300, PT ;  /* 0x000003000700780c */ /* 0x040fe20003f26270 */
[--C-:B------:R-:W-:Y:S02]  /*0120*/  IMAD R13, R6, 0x1000, R12.reuse ;  /* 0x00001000060d7824 */ /* 0x100fe400078e020c */
[----:B------:R-:W-:-:S02]  /*0130*/  IMAD R15, R7, 0x1000, R12 ;  /* 0x00001000070f7824 */ /* 0x000fc400078e020c */
[----:B--2---:R-:W-:Y:S01]  /*0140*/  IMAD.WIDE R12, R13, 0x4, R4 ;  /* 0x000000040d0c7825 */ /* 0x004fe200078e0204 */
[----:B------:R-:W-:-:S03]  /*0150*/  CS2R R6, SRZ ;  /* 0x0000000000067805 */ /* 0x000fc6000001ff00 */
[----:B------:R-:W-:Y:S01]  /*0160*/  IMAD.WIDE R14, R15, 0x4, R4 ;  /* 0x000000040f0e7825 */ /* 0x000fe200078e0204 */
[----:B------:R-:W-:Y:S01]  /*0170*/  CS2R R4, SRZ ;  /* 0x0000000000047805 */ /* 0x000fe2000001ff00 */
[----:B------:R1:W2:Y:S05]  /*0180*/  @!P0 LDG.E.EL.128 R8, desc[UR6][R12.64] ;  /* 0x000000060c088981 */ /* 0x0002aa000c2e1d00 */
[----:B------:R3:W4:Y:S01]  /*0190*/  @!P1 LDG.E.EL.128 R4, desc[UR6][R14.64] ;  /* 0x000000060e049981 */ /* 0x000722000c2e1d00 */
[----:B------:R-:W5:Y:S01]  /*01a0*/  S2UR UR5, SR_CgaCtaId ;  /* 0x00000000000579c3 */ /* 0x000f620000008800 */
[C---:B------:R-:W-:Y:S01]  /*01b0*/  IMAD.SHL.U32 R16, R18.reuse, 0x80, RZ ;  /* 0x0000008012107824 */ /* 0x040fe200078e00ff */
[----:B------:R-:W-:Y:S01]  /*01c0*/  UMOV UR4, 0x400 ;  /* 0x0000040000047882 */ /* 0x000fe20000000000 */
[----:B------:R-:W-:-:S03]  /*01d0*/  IMAD.SHL.U32 R18, R18, 0x2, RZ ;  /* 0x0000000212127824 */ /* 0x000fc600078e00ff */
[----:B------:R-:W-:Y:S02]  /*01e0*/  LOP3.LUT R19, R16, 0x380, RZ, 0xc0, !PT ;  /* 0x0000038010137812 */ /* 0x000fe400078ec0ff */
[----:B------:R-:W-:Y:S02]  /*01f0*/  LOP3.LUT R22, R18, 0xf0, RZ, 0xc0, !PT ;  /* 0x000000f012167812 */ /* 0x000fe400078ec0ff */
[C---:B-1----:R-:W-:Y:S02]  /*0200*/  LOP3.LUT R13, R19.reuse, 0x20, RZ, 0xfc, !PT ;  /* 0x00000020130d7812 */ /* 0x042fe400078efcff */
[C---:B------:R-:W-:Y:S02]  /*0210*/  LOP3.LUT R16, R19.reuse, 0x40, RZ, 0xfc, !PT ;  /* 0x0000004013107812 */ /* 0x040fe400078efcff */
[C---:B------:R-:W-:Y:S02]  /*0220*/  LOP3.LUT R12, R19.reuse, R0, RZ, 0xfc, !PT ;  /* 0x00000000130c7212 */ /* 0x040fe400078efcff */
[----:B---3--:R-:W-:Y:S01]  /*0230*/  LOP3.LUT R14, R19, 0x60, RZ, 0xfc, !PT ;  /* 0x00000060130e7812 */ /* 0x008fe200078efcff */
[----:B-----5:R-:W-:-:S06]  /*0240*/  UPRMT UR4, UR5, 0x654, UR4 ;  /* 0x0000065405047896 */ /* 0x020fcc0008000004 */
[----:B------:R-:W-:Y:S02]  /*0250*/  LEA.HI R19, R19, UR4, RZ, 0x1f ;  /* 0x0000000413137c11 */ /* 0x000fe4000f8ff8ff */
[----:B------:R-:W-:Y:S02]  /*0260*/  LEA.HI R13, R13, UR4, RZ, 0x1f ;  /* 0x000000040d0d7c11 */ /* 0x000fe4000f8ff8ff */
[----:B------:R-:W-:Y:S01]  /*0270*/  LEA.HI R15, R16, UR4, RZ, 0x1f ;  /* 0x00000004100f7c11 */ /* 0x000fe2000f8ff8ff */
[----:B------:R-:W-:Y:S01]  /*0280*/  IMAD R19, R12, 0x4, R19 ;  /* 0x000000040c137824 */ /* 0x000fe200078e0213 */
[----:B------:R-:W-:Y:S01]  /*0290*/  LEA.HI R23, R14, UR4, RZ, 0x1f ;  /* 0x000000040e177c11 */ /* 0x000fe2000f8ff8ff */
[----:B------:R-:W-:Y:S01]  /*02a0*/  IMAD R18, R12, 0x4, R13 ;  /* 0x000000040c127824 */ /* 0x000fe200078e020d */
[----:B------:R-:W-:Y:S01]  /*02b0*/  LOP3.LUT R16, R2, 0x1fc, RZ, 0xc0, !PT ;  /* 0x000001fc02107812 */ /* 0x000fe200078ec0ff */
[C---:B------:R-:W-:Y:S01]  /*02c0*/  IMAD R21, R12.reuse, 0x4, R15 ;  /* 0x000000040c157824 */ /* 0x040fe200078e020f */
[----:B------:R-:W-:Y:S01]  /*02d0*/  LOP3.LUT R2, R17, 0x1c, R2, 0xf8, !PT ;  /* 0x0000001c11027812 */ /* 0x000fe200078ef802 */
[----:B------:R-:W-:-:S02]  /*02e0*/  IMAD R20, R12, 0x4, R23 ;  /* 0x000000040c147824 */ /* 0x000fc400078e0217 */
[----:B------:R-:W-:Y:S01]  /*02f0*/  VIADD R13, R22, UR4 ;  /* 0x00000004160d7c36 */ /* 0x000fe20008000000 */
[C---:B------:R-:W-:Y:S01]  /*0300*/  ISETP.GE.AND P0, PT, R2.reuse, 0x300, PT ;  /* 0x000003000200780c */ /* 0x040fe20003f06270 */
[----:B------:R-:W-:-:S04]  /*0310*/  IMAD.HI R17, R2, 0x2aaaaaab, RZ ;  /* 0x2aaaaaab02117827 */ /* 0x000fc800078e02ff */
[----:B------:R-:W-:Y:S01]  /*0320*/  IMAD R13, R16, 0x4, R13 ;  /* 0x00000004100d7824 */ /* 0x000fe200078e020d */
[----:B--2---:R-:W-:Y:S04]  /*0330*/  STS [R19], R8 ;  /* 0x0000000813007388 */ /* 0x004fe80000000800 */
[----:B------:R1:W-:Y:S04]  /*0340*/  STS [R18+0x80], R9 ;  /* 0x0000800912007388 */ /* 0x0003e80000000800 */
[----:B------:R2:W-:Y:S04]  /*0350*/  STS [R21+0x100], R10 ;  /* 0x0001000a15007388 */ /* 0x0005e80000000800 */
[----:B------:R-:W-:Y:S01]  /*0360*/  STS [R20+0x180], R11 ;  /* 0x0001800b14007388 */ /* 0x000fe20000000800 */
[----:B-1----:R-:W1:Y:S03]  /*0370*/  LDC.64 R8, c[0x0][0x218] ;  /* 0x00008600ff087b82 */ /* 0x002e660000000a00 */
[----:B----4-:R3:W-:Y:S01]  /*0380*/  STS [R19+0x40], R4 ;  /* 0x0000400413007388 */ /* 0x0107e20000000800 */
[----:B--2---:R-:W-:-:S03]  /*0390*/  SHF.R.U32.HI R10, RZ, 0x1f, R17 ;  /* 0x0000001fff0a7819 */ /* 0x004fc60000011611 */
[----:B------:R2:W-:Y:S01]  /*03a0*/  STS [R18+0xc0], R5 ;  /* 0x0000c00512007388 */ /* 0x0005e20000000800 */
[----:B------:R-:W-:-:S03]  /*03b0*/  LEA.HI.SX32 R17, R17, R10, 0x1b ;  /* 0x0000000a11117211 */ /* 0x000fc600078fdaff */
[----:B------:R-:W-:Y:S01]  /*03c0*/  STS [R21+0x140], R6 ;  /* 0x0001400615007388 */ /* 0x000fe20000000800 */
[----:B------:R-:W-:Y:S01]  /*03d0*/  LOP3.LUT R10, R16, 0x200, RZ, 0xfc, !PT ;  /* 0x00000200100a7812 */ /* 0x000fe200078efcff */
[----:B---3--:R-:W-:Y:S02]  /*03e0*/  IMAD R4, R17, -0xc0, R2 ;  /* 0xffffff4011047824 */ /* 0x008fe400078e0202 */
[----:B------:R3:W-:Y:S01]  /*03f0*/  STS [R20+0x1c0], R7 ;  /* 0x0001c00714007388 */ /* 0x0007e20000000800 */
[----:B------:R-:W-:Y:S01]  /*0400*/  LOP3.LUT R2, R3, R0, RZ, 0xfc, !PT ;  /* 0x0000000003027212 */ /* 0x000fe200078efcff */
[----:B------:R-:W-:Y:S01]  /*0410*/  IMAD R17, R17, 0xc0000, R4 ;  /* 0x000c000011117824 */ /* 0x000fe200078e0204 */
[----:B------:R-:W-:Y:S01]  /*0420*/  BAR.SYNC.DEFER_BLOCKING 0x0 ;  /* 0x0000000000007b1d */ /* 0x000fe20000010000 */
[----:B------:R-:W-:Y:S02]  /*0430*/  SHF.R.U32.HI R10, RZ, 0x1, R10 ;  /* 0x00000001ff0a7819 */ /* 0x000fe4000001160a */
[----:B--2---:R-:W-:-:S02]  /*0440*/  IMAD R5, R2, 0xc0, R17 ;  /* 0x000000c002057824 */ /* 0x004fc400078e0211 */
[----:B------:R-:W-:Y:S02]  /*0450*/  LOP3.LUT R10, R10, 0x1f0, RZ, 0xc0, !PT ;  /* 0x000001f00a0a7812 */ /* 0x000fe400078ec0ff */
[----:B-1----:R-:W-:-:S04]  /*0460*/  IMAD.WIDE R4, R5, 0x4, R8 ;  /* 0x0000000405047825 */ /* 0x002fc800078e0208 */
[----:B---3--:R-:W-:-:S04]  /*0470*/  VIADD R7, R10, UR4 ;  /* 0x000000040a077c36 */ /* 0x008fc80008000000 */
[----:B------:R-:W-:Y:S01]  /*0480*/  IMAD R7, R16, 0x4, R7 ;  /* 0x0000000410077824 */ /* 0x000fe200078e0207 */
[----:B------:R-:W1:Y:S04]  /*0490*/  LDS.128 R12, [R13] ;  /* 0x000000000d0c7984 */ /* 0x000e680000000c00 */
[----:B-1----:R1:W-:Y:S01]  /*04a0*/  @!P0 STG.E.128 desc[UR6][R4.64], R12 ;  /* 0x0000000c04008986 */ /* 0x0023e2000c101d06 */
[----:B------:R-:W-:Y:S05]  /*04b0*/  @P0 EXIT ;  /* 0x000000000000094d */ /* 0x000fea0003800000 */
[----:B-1----:R-:W0:Y:S01]  /*04c0*/  LDS.128 R4, [R7+0x800] ;  /* 0x0008000007047984 */ /* 0x002e220000000c00 */
[----:B------:R-:W-:-:S05]  /*04d0*/  LOP3.LUT R0, R3, 0x10, R0, 0xfe, !PT ;  /* 0x0000001003007812 */ /* 0x000fca00078efe00 */
[----:B------:R-:W-:-:S04]  /*04e0*/  IMAD R17, R0, 0xc0, R17 ;  /* 0x000000c000117824 */ /* 0x000fc800078e0211 */
[----:B------:R-:W-:-:S05]  /*04f0*/  IMAD.WIDE R8, R17, 0x4, R8 ;  /* 0x0000000411087825 */ /* 0x000fca00078e0208 */
[----:B0-----:R-:W-:Y:S01]  /*0500*/  STG.E.128 desc[UR6][R8.64], R4 ;  /* 0x0000000408007986 */ /* 0x001fe2000c101d06 */
[----:B------:R-:W-:Y:S05]  /*0510*/  EXIT ;  /* 0x000000000000794d */ /* 0x000fea0003800000 */
.L_x_0:
[----:B------:R-:W-:-:S00]  /*0520*/  BRA `(.L_x_0) ;  /* 0xfffffffc00fc7947 */ /* 0x000fc0000383ffff */
[----:B------:R-:W-:-:S00]  /*0530*/  NOP ;  /* 0x0000000000007918 */ /* 0x000fc00000000000 */
        /* <DEDUP_REMOVED lines=12> */
.L_x_1:


//--------------------- .nv.shared.triton_poi_fused_1 --------------------------
	.section	.nv.shared.triton_poi_fused_1,"aw",@nobits
	.sectionflags	@""
	.align	16
	.zero		1024


//--------------------- .nv.constant0.triton_poi_fused_1 --------------------------
	.section	.nv.constant0.triton_poi_fused_1,"a",@progbits
	.sectionflags	@""
	.align	4
.nv.constant0.triton_poi_fused_1:
	.zero		552
